//
// Generated by NVIDIA NVVM Compiler
//
// Compiler Build ID: CL-36424714
// Cuda compilation tools, release 13.0, V13.0.88
// Based on NVVM 20.0.0
//

.version 9.0
.target sm_100
.address_size 64

	// .globl	_Z12MatAddKernel6MatrixS_S_

.visible .entry _Z12MatAddKernel6MatrixS_S_(
	.param .align 8 .b8 _Z12MatAddKernel6MatrixS_S__param_0[16],
	.param .align 8 .b8 _Z12MatAddKernel6MatrixS_S__param_1[16],
	.param .align 8 .b8 _Z12MatAddKernel6MatrixS_S__param_2[16]
)
{
	.reg .b32 	%r<11>;
	.reg .b32 	%f<4>;
	.reg .b64 	%rd<11>;

	ld.param.u32 	%r1, [_Z12MatAddKernel6MatrixS_S__param_0];
	ld.param.u64 	%rd1, [_Z12MatAddKernel6MatrixS_S__param_2+8];
	ld.param.u64 	%rd2, [_Z12MatAddKernel6MatrixS_S__param_1+8];
	ld.param.u64 	%rd3, [_Z12MatAddKernel6MatrixS_S__param_0+8];
	cvta.to.global.u64 	%rd4, %rd3;
	cvta.to.global.u64 	%rd5, %rd2;
	cvta.to.global.u64 	%rd6, %rd1;
	mov.u32 	%r2, %ctaid.y;
	mov.u32 	%r3, %ntid.y;
	mov.u32 	%r4, %tid.y;
	mad.lo.s32 	%r5, %r2, %r3, %r4;
	mov.u32 	%r6, %ctaid.x;
	mov.u32 	%r7, %ntid.x;
	mov.u32 	%r8, %tid.x;
	mad.lo.s32 	%r9, %r6, %r7, %r8;
	mad.lo.s32 	%r10, %r1, %r5, %r9;
	mul.wide.s32 	%rd7, %r10, 4;
	add.s64 	%rd8, %rd4, %rd7;
	ld.global.f32 	%f1, [%rd8];
	add.s64 	%rd9, %rd5, %rd7;
	ld.global.f32 	%f2, [%rd9];
	add.f32 	%f3, %f1, %f2;
	add.s64 	%rd10, %rd6, %rd7;
	st.global.f32 	[%rd10], %f3;
	ret;

}


// ===== COMPILED SASS (sm_100) =====

	.target	sm_100

	.elftype	@"ET_EXEC"


//--------------------- .note.nv.tkinfo           --------------------------
	.section	.note.nv.tkinfo,"",@"SHT_NOTE"
	.sectionflags	@"SHF_NOTE_NV_TKINFO"
	.tkinfo
        /*0018*/ 	.word	0x00000002
        /*0030*/ 	.string	""
        /*0030*/ 	.string	"ptxas"
        /*0030*/ 	.string	"Cuda compilation tools, release 13.0, V13.0.88"
        /*0030*/ 	.string	"Build cuda_13.0.r13.0/compiler.36424714_0"
        /*0030*/ 	.string	"-arch sm_100 -m 64 "



//--------------------- .note.nv.cuinfo           --------------------------
	.section	.note.nv.cuinfo,"",@"SHT_NOTE"
	.sectionflags	@"SHF_NOTE_NV_CUINFO"
        /*0018*/ 	.short	0x0002
        /*001a*/ 	.short	0x0064
        /*001c*/ 	.short	0x0082
	.zero		2


//--------------------- .nv.info                  --------------------------
	.section	.nv.info,"",@"SHT_CUDA_INFO"
	.align	4


	//----- nvinfo : EIATTR_REGCOUNT
	.align		4
        /*0000*/ 	.byte	0x04, 0x2f
        /*0002*/ 	.short	(.L_1 - .L_0)
	.align		4
.L_0:
        /*0004*/ 	.word	index@(_Z12MatAddKernel6MatrixS_S_)
        /*0008*/ 	.word	0x0000000c


	//----- nvinfo : EIATTR_FRAME_SIZE
	.align		4
.L_1:
        /*000c*/ 	.byte	0x04, 0x11
        /*000e*/ 	.short	(.L_3 - .L_2)
	.align		4
.L_2:
        /*0010*/ 	.word	index@(_Z12MatAddKernel6MatrixS_S_)
        /*0014*/ 	.word	0x00000000


	//----- nvinfo : EIATTR_MIN_STACK_SIZE
	.align		4
.L_3:
        /*0018*/ 	.byte	0x04, 0x12
        /*001a*/ 	.short	(.L_5 - .L_4)
	.align		4
.L_4:
        /*001c*/ 	.word	index@(_Z12MatAddKernel6MatrixS_S_)
        /*0020*/ 	.word	0x00000000
.L_5:


//--------------------- .nv.compat                --------------------------
	.section	.nv.compat,"",@"SHT_CUDA_COMPAT_INFO"
	.align	4
        /*0000*/ 	.byte	0x02, 0x09, 0x00, 0x00, 0x02, 0x02, 0x01, 0x00, 0x02, 0x05, 0x05, 0x00, 0x03, 0x07, 0x01, 0x01
        /*0010*/ 	.byte	0x02, 0x03, 0x00, 0x00, 0x02, 0x06, 0x01, 0x00, 0x04, 0x0b, 0x08, 0x00, 0x09, 0x00, 0x00, 0x00
        /*0020*/ 	.byte	0x00, 0x00, 0x00, 0x00


//--------------------- .nv.info._Z12MatAddKernel6MatrixS_S_ --------------------------
	.section	.nv.info._Z12MatAddKernel6MatrixS_S_,"",@"SHT_CUDA_INFO"
	.sectionflags	@""
	.align	4


	//----- nvinfo : EIATTR_CUDA_API_VERSION
	.align		4
        /*0000*/ 	.byte	0x04, 0x37
        /*0002*/ 	.short	(.L_7 - .L_6)
.L_6:
        /*0004*/ 	.word	0x00000082


	//----- nvinfo : EIATTR_KPARAM_INFO
	.align		4
.L_7:
        /*0008*/ 	.byte	0x04, 0x17
        /*000a*/ 	.short	(.L_9 - .L_8)
.L_8:
        /*000c*/ 	.word	0x00000000
        /*0010*/ 	.short	0x0002
        /*0012*/ 	.short	0x0020
        /*0014*/ 	.byte	0x00, 0xf0, 0x41, 0x00


	//----- nvinfo : EIATTR_KPARAM_INFO
	.align		4
.L_9:
        /*0018*/ 	.byte	0x04, 0x17
        /*001a*/ 	.short	(.L_11 - .L_10)
.L_10:
        /*001c*/ 	.word	0x00000000
        /*0020*/ 	.short	0x0001
        /*0022*/ 	.short	0x0010
        /*0024*/ 	.byte	0x00, 0xf0, 0x41, 0x00


	//----- nvinfo : EIATTR_KPARAM_INFO
	.align		4
.L_11:
        /*0028*/ 	.byte	0x04, 0x17
        /*002a*/ 	.short	(.L_13 - .L_12)
.L_12:
        /*002c*/ 	.word	0x00000000
        /*0030*/ 	.short	0x0000
        /*0032*/ 	.short	0x0000
        /*0034*/ 	.byte	0x00, 0xf0, 0x41, 0x00


	//----- nvinfo : EIATTR_SPARSE_MMA_MASK
	.align		4
.L_13:
        /*0038*/ 	.byte	0x03, 0x50
        /*003a*/ 	.short	0x0000


	//----- nvinfo : EIATTR_MAXREG_COUNT
	.align		4
        /*003c*/ 	.byte	0x03, 0x1b
        /*003e*/ 	.short	0x00ff


	//----- nvinfo : EIATTR_MERCURY_ISA_VERSION
	.align		4
        /*0040*/ 	.byte	0x03, 0x5f
        /*0042*/ 	.short	0x0101


	//----- nvinfo : EIATTR_VRC_CTA_INIT_COUNT
	.align		4
        /*0044*/ 	.byte	0x02, 0x4a
	.zero		1
	.zero		1


	//----- nvinfo : EIATTR_EXIT_INSTR_OFFSETS
	.align		4
        /*0048*/ 	.byte	0x04, 0x1c
        /*004a*/ 	.short	(.L_15 - .L_14)


	//   ....[0]....
.L_14:
        /*004c*/ 	.word	0x00000160


	//----- nvinfo : EIATTR_CBANK_PARAM_SIZE
	.align		4
.L_15:
        /*0050*/ 	.byte	0x03, 0x19
        /*0052*/ 	.short	0x0030


	//----- nvinfo : EIATTR_PARAM_CBANK
	.align		4
        /*0054*/ 	.byte	0x04, 0x0a
        /*0056*/ 	.short	(.L_17 - .L_16)
	.align		4
.L_16:
        /*0058*/ 	.word	index@(.nv.constant0._Z12MatAddKernel6MatrixS_S_)
        /*005c*/ 	.short	0x0380
        /*005e*/ 	.short	0x0030


	//----- nvinfo : EIATTR_SW_WAR
	.align		4
.L_17:
        /*0060*/ 	.byte	0x04, 0x36
        /*0062*/ 	.short	(.L_19 - .L_18)
.L_18:
        /*0064*/ 	.word	0x00000008
.L_19:


//--------------------- .nv.callgraph             --------------------------
	.section	.nv.callgraph,"",@"SHT_CUDA_CALLGRAPH"
	.align	4
	.sectionentsize	8
	.align		4
        /*0000*/ 	.word	0x00000000
	.align		4
        /*0004*/ 	.word	0xffffffff
	.align		4
        /*0008*/ 	.word	0x00000000
	.align		4
        /*000c*/ 	.word	0xfffffffe
	.align		4
        /*0010*/ 	.word	0x00000000
	.align		4
        /*0014*/ 	.word	0xfffffffd
	.align		4
        /*0018*/ 	.word	0x00000000
	.align		4
        /*001c*/ 	.word	0xfffffffc


//--------------------- .text._Z12MatAddKernel6MatrixS_S_ --------------------------
	.section	.text._Z12MatAddKernel6MatrixS_S_,"ax",@progbits
	.align	128
        .global         _Z12MatAddKernel6MatrixS_S_
        .type           _Z12MatAddKernel6MatrixS_S_,@function
        .size           _Z12MatAddKernel6MatrixS_S_,(.L_x_1 - _Z12MatAddKernel6MatrixS_S_)
        .other          _Z12MatAddKernel6MatrixS_S_,@"STO_CUDA_ENTRY STV_DEFAULT"
_Z12MatAddKernel6MatrixS_S_:
.text._Z12MatAddKernel6MatrixS_S_:
[----:B------:R-:W-:Y:S01]  /*0000*/  LDC R1, c[0x0][0x37c] ;  /* 0x0000df00ff017b82 */ /* 0x000fe20000000800 */
[----:B------:R-:W0:Y:S07]  /*0010*/  S2R R7, SR_TID.Y ;  /* 0x0000000000077919 */ /* 0x000e2e0000002200 */
[----:B------:R-:W0:Y:S01]  /*0020*/  S2UR UR6, SR_CTAID.Y ;  /* 0x00000000000679c3 */ /* 0x000e220000002600 */
[----:B------:R-:W1:Y:S01]  /*0030*/  LDCU UR8, c[0x0][0x380] ;  /* 0x00007000ff0877ac */ /* 0x000e620008000800 */
[----:B------:R-:W2:Y:S01]  /*0040*/  S2R R9, SR_TID.X ;  /* 0x0000000000097919 */ /* 0x000ea20000002100 */
[----:B------:R-:W3:Y:S05]  /*0050*/  LDCU.64 UR4, c[0x0][0x358] ;  /* 0x00006b00ff0477ac */ /* 0x000eea0008000a00 */
[----:B------:R-:W0:Y:S08]  /*0060*/  LDC R0, c[0x0][0x364] ;  /* 0x0000d900ff007b82 */ /* 0x000e300000000800 */
[----:B------:R-:W2:Y:S08]  /*0070*/  S2UR UR7, SR_CTAID.X ;  /* 0x00000000000779c3 */ /* 0x000eb00000002500 */
[----:B------:R-:W2:Y:S08]  /*0080*/  LDC R6, c[0x0][0x360] ;  /* 0x0000d800ff067b82 */ /* 0x000eb00000000800 */
[----:B------:R-:W4:Y:S01]  /*0090*/  LDC.64 R2, c[0x0][0x388] ;  /* 0x0000e200ff027b82 */ /* 0x000f220000000a00 */
[----:B0-----:R-:W-:-:S07]  /*00a0*/  IMAD R0, R0, UR6, R7 ;  /* 0x0000000600007c24 */ /* 0x001fce000f8e0207 */
[----:B------:R-:W0:Y:S01]  /*00b0*/  LDC.64 R4, c[0x0][0x398] ;  /* 0x0000e600ff047b82 */ /* 0x000e220000000a00 */
[----:B--2---:R-:W-:-:S04]  /*00c0*/  IMAD R7, R6, UR7, R9 ;  /* 0x0000000706077c24 */ /* 0x004fc8000f8e0209 */
[----:B-1----:R-:W-:-:S03]  /*00d0*/  IMAD R9, R0, UR8, R7 ;  /* 0x0000000800097c24 */ /* 0x002fc6000f8e0207 */
[----:B------:R-:W1:Y:S01]  /*00e0*/  LDC.64 R6, c[0x0][0x3a8] ;  /* 0x0000ea00ff067b82 */ /* 0x000e620000000a00 */
[----:B----4-:R-:W-:-:S06]  /*00f0*/  IMAD.WIDE R2, R9, 0x4, R2 ;  /* 0x0000000409027825 */ /* 0x010fcc00078e0202 */
[----:B---3--:R-:W2:Y:S01]  /*0100*/  LDG.E R2, desc[UR4][R2.64] ;  /* 0x0000000402027981 */ /* 0x008ea2000c1e1900 */
[----:B0-----:R-:W-:-:S06]  /*0110*/  IMAD.WIDE R4, R9, 0x4, R4 ;  /* 0x0000000409047825 */ /* 0x001fcc00078e0204 */
[----:B------:R-:W2:Y:S01]  /*0120*/  LDG.E R5, desc[UR4][R4.64] ;  /* 0x0000000404057981 */ /* 0x000ea2000c1e1900 */
[----:B-1----:R-:W-:-:S04]  /*0130*/  IMAD.WIDE R6, R9, 0x4, R6 ;  /* 0x0000000409067825 */ /* 0x002fc800078e0206 */
[----:B--2---:R-:W-:-:S05]  /*0140*/  FADD R9, R2, R5 ;  /* 0x0000000502097221 */ /* 0x004fca0000000000 */
[----:B------:R-:W-:Y:S01]  /*0150*/  STG.E desc[UR4][R6.64], R9 ;  /* 0x0000000906007986 */ /* 0x000fe2000c101904 */
[----:B------:R-:W-:Y:S05]  /*0160*/  EXIT ;  /* 0x000000000000794d */ /* 0x000fea0003800000 */
.L_x_0:
[----:B------:R-:W-:-:S00]  /*0170*/  BRA `(.L_x_0) ;  /* 0xfffffffc00fc7947 */ /* 0x000fc0000383ffff */
[----:B------:R-:W-:-:S00]  /*0180*/  NOP ;  /* 0x0000000000007918 */ /* 0x000fc00000000000 */
[----:B------:R-:W-:-:S00]  /*0190*/  NOP ;  /* 0x0000000000007918 */ /* 0x000fc00000000000 */
[----:B------:R-:W-:-:S00]  /*01a0*/  NOP ;  /* 0x0000000000007918 */ /* 0x000fc00000000000 */
[----:B------:R-:W-:-:S00]  /*01b0*/  NOP ;  /* 0x0000000000007918 */ /* 0x000fc00000000000 */
[----:B------:R-:W-:-:S00]  /*01c0*/  NOP ;  /* 0x0000000000007918 */ /* 0x000fc00000000000 */
[----:B------:R-:W-:-:S00]  /*01d0*/  NOP ;  /* 0x0000000000007918 */ /* 0x000fc00000000000 */
[----:B------:R-:W-:-:S00]  /*01e0*/  NOP ;  /* 0x0000000000007918 */ /* 0x000fc00000000000 */
[----:B------:R-:W-:-:S00]  /*01f0*/  NOP ;  /* 0x0000000000007918 */ /* 0x000fc00000000000 */
.L_x_1:


//--------------------- .nv.shared.reserved.0     --------------------------
	.section	.nv.shared.reserved.0,"aw",@nobits
	.weak		__nv_reservedSMEM_offset_0_alias
	.size		__nv_reservedSMEM_offset_0_alias, 0, 64
	.other		__nv_reservedSMEM_offset_0_alias,@"STO_CUDA_RESERVED_SHARED STV_DEFAULT"
__nv_reservedSMEM_offset_0_alias:
	.zero		0
	.zero		64


//--------------------- .nv.constant0._Z12MatAddKernel6MatrixS_S_ --------------------------
	.section	.nv.constant0._Z12MatAddKernel6MatrixS_S_,"a",@progbits
	.sectionflags	@""
	.align	4
.nv.constant0._Z12MatAddKernel6MatrixS_S_:
	.zero		944


//--------------------- SYMBOLS --------------------------

	.type		.nv.reservedSmem.offset0,@object
	.size		.nv.reservedSmem.offset0,0x4
